	.headerflags	@"EF_CUDA_TEXMODE_UNIFIED EF_CUDA_64BIT_ADDRESS EF_CUDA_ACCELERATORS EF_CUDA_SM90 EF_CUDA_VIRTUAL_SM(EF_CUDA_SM90)"
	.elftype	@"ET_EXEC"


//--------------------- .nv.info                  --------------------------
	.section	.nv.info,"",@"SHT_CUDA_INFO"
	.align	4


	//----- nvinfo : EIATTR_REGCOUNT
	.align		4
        /*0000*/ 	.byte	0x04, 0x2f
        /*0002*/ 	.short	(.L_2 - .L_1)
	.align		4
.L_1:
        /*0004*/ 	.word	index@(triton_poi_fused_add_native_group_norm_relu_30)
        /*0008*/ 	.word	0x00000026


	//----- nvinfo : EIATTR_MIN_STACK_SIZE
	.align		4
.L_2:
        /*000c*/ 	.byte	0x04, 0x12
        /*000e*/ 	.short	(.L_4 - .L_3)
	.align		4
.L_3:
        /*0010*/ 	.word	index@(triton_poi_fused_add_native_group_norm_relu_30)
        /*0014*/ 	.word	0x00000000


	//----- nvinfo : EIATTR_FRAME_SIZE
	.align		4
.L_4:
        /*0018*/ 	.byte	0x04, 0x11
        /*001a*/ 	.short	(.L_6 - .L_5)
	.align		4
.L_5:
        /*001c*/ 	.word	index@(triton_poi_fused_add_native_group_norm_relu_30)
        /*0020*/ 	.word	0x00000000


	//----- nvinfo : EIATTR_MIN_STACK_SIZE
	.align		4
.L_6:
        /*0024*/ 	.byte	0x04, 0x12
        /*0026*/ 	.short	(.L_8 - .L_7)
	.align		4
.L_7:
        /*0028*/ 	.word	index@(triton_poi_fused_add_native_group_norm_relu_30)
        /*002c*/ 	.word	0x00000000
.L_8:


//--------------------- .nv.info.triton_poi_fused_add_native_group_norm_relu_30 --------------------------
	.section	.nv.info.triton_poi_fused_add_native_group_norm_relu_30,"",@"SHT_CUDA_INFO"
	.sectionflags	@""
	.align	4


	//----- nvinfo : EIATTR_CUDA_API_VERSION
	.align		4
        /*0000*/ 	.byte	0x04, 0x37
        /*0002*/ 	.short	(.L_10 - .L_9)
.L_9:
        /*0004*/ 	.word	0x0000007c


	//----- nvinfo : EIATTR_KPARAM_INFO
	.align		4
.L_10:
        /*0008*/ 	.byte	0x04, 0x17
        /*000a*/ 	.short	(.L_12 - .L_11)
.L_11:
        /*000c*/ 	.word	0x00000000
        /*0010*/ 	.short	0x0007
        /*0012*/ 	.short	0x0038
        /*0014*/ 	.byte	0x00, 0xf0, 0x11, 0x00


	//----- nvinfo : EIATTR_KPARAM_INFO
	.align		4
.L_12:
        /*0018*/ 	.byte	0x04, 0x17
        /*001a*/ 	.short	(.L_14 - .L_13)
.L_13:
        /*001c*/ 	.word	0x00000000
        /*0020*/ 	.short	0x0006
        /*0022*/ 	.short	0x0030
        /*0024*/ 	.byte	0x00, 0xf4, 0x21, 0x00


	//----- nvinfo : EIATTR_KPARAM_INFO
	.align		4
.L_14:
        /*0028*/ 	.byte	0x04, 0x17
        /*002a*/ 	.short	(.L_16 - .L_15)
.L_15:
        /*002c*/ 	.word	0x00000000
        /*0030*/ 	.short	0x0005
        /*0032*/ 	.short	0x0028
        /*0034*/ 	.byte	0x00, 0xf4, 0x21, 0x00


	//----- nvinfo : EIATTR_KPARAM_INFO
	.align		4
.L_16:
        /*0038*/ 	.byte	0x04, 0x17
        /*003a*/ 	.short	(.L_18 - .L_17)
.L_17:
        /*003c*/ 	.word	0x00000000
        /*0040*/ 	.short	0x0004
        /*0042*/ 	.short	0x0020
        /*0044*/ 	.byte	0x00, 0xf4, 0x21, 0x00


	//----- nvinfo : EIATTR_KPARAM_INFO
	.align		4
.L_18:
        /*0048*/ 	.byte	0x04, 0x17
        /*004a*/ 	.short	(.L_20 - .L_19)
.L_19:
        /*004c*/ 	.word	0x00000000
        /*0050*/ 	.short	0x0003
        /*0052*/ 	.short	0x0018
        /*0054*/ 	.byte	0x00, 0xf4, 0x21, 0x00


	//----- nvinfo : EIATTR_KPARAM_INFO
	.align		4
.L_20:
        /*0058*/ 	.byte	0x04, 0x17
        /*005a*/ 	.short	(.L_22 - .L_21)
.L_21:
        /*005c*/ 	.word	0x00000000
        /*0060*/ 	.short	0x0002
        /*0062*/ 	.short	0x0010
        /*0064*/ 	.byte	0x00, 0xf4, 0x21, 0x00


	//----- nvinfo : EIATTR_KPARAM_INFO
	.align		4
.L_22:
        /*0068*/ 	.byte	0x04, 0x17
        /*006a*/ 	.short	(.L_24 - .L_23)
.L_23:
        /*006c*/ 	.word	0x00000000
        /*0070*/ 	.short	0x0001
        /*0072*/ 	.short	0x0008
        /*0074*/ 	.byte	0x00, 0xf4, 0x21, 0x00


	//----- nvinfo : EIATTR_KPARAM_INFO
	.align		4
.L_24:
        /*0078*/ 	.byte	0x04, 0x17
        /*007a*/ 	.short	(.L_26 - .L_25)
.L_25:
        /*007c*/ 	.word	0x00000000
        /*0080*/ 	.short	0x0000
        /*0082*/ 	.short	0x0000
        /*0084*/ 	.byte	0x00, 0xf4, 0x21, 0x00


	//----- nvinfo : EIATTR_SPARSE_MMA_MASK
	.align		4
.L_26:
        /*0088*/ 	.byte	0x03, 0x50
        /*008a*/ 	.short	0x0000


	//----- nvinfo : EIATTR_MAXREG_COUNT
	.align		4
        /*008c*/ 	.byte	0x03, 0x1b
        /*008e*/ 	.short	0x00ff


	//----- nvinfo : EIATTR_EXIT_INSTR_OFFSETS
	.align		4
        /*0090*/ 	.byte	0x04, 0x1c
        /*0092*/ 	.short	(.L_28 - .L_27)


	//   ....[0]....
.L_27:
        /*0094*/ 	.word	0x00000790


	//----- nvinfo : EIATTR_REQNTID
	.align		4
.L_28:
        /*0098*/ 	.byte	0x04, 0x10
        /*009a*/ 	.short	(.L_30 - .L_29)
.L_29:
        /*009c*/ 	.word	0x00000080
        /*00a0*/ 	.word	0x00000001
        /*00a4*/ 	.word	0x00000001


	//----- nvinfo : EIATTR_CBANK_PARAM_SIZE
	.align		4
.L_30:
        /*00a8*/ 	.byte	0x03, 0x19
        /*00aa*/ 	.short	0x003c


	//----- nvinfo : EIATTR_PARAM_CBANK
	.align		4
        /*00ac*/ 	.byte	0x04, 0x0a
        /*00ae*/ 	.short	(.L_32 - .L_31)
	.align		4
.L_31:
        /*00b0*/ 	.word	index@(.nv.constant0.triton_poi_fused_add_native_group_norm_relu_30)
        /*00b4*/ 	.short	0x0210
        /*00b6*/ 	.short	0x003c


	//----- nvinfo : EIATTR_SW_WAR
	.align		4
.L_32:
        /*00b8*/ 	.byte	0x04, 0x36
        /*00ba*/ 	.short	(.L_34 - .L_33)
.L_33:
        /*00bc*/ 	.word	0x00000008
.L_34:


//--------------------- .nv.callgraph             --------------------------
	.section	.nv.callgraph,"",@"SHT_CUDA_CALLGRAPH"
	.align	4
	.sectionentsize	8
	.align		4
        /*0000*/ 	.word	0x00000000
	.align		4
        /*0004*/ 	.word	0xffffffff
	.align		4
        /*0008*/ 	.word	0x00000000
	.align		4
        /*000c*/ 	.word	0xfffffffe
	.align		4
        /*0010*/ 	.word	0x00000000
	.align		4
        /*0014*/ 	.word	0xfffffffd
	.align		4
        /*0018*/ 	.word	0x00000000
	.align		4
        /*001c*/ 	.word	0xfffffffc


//--------------------- .nv.constant4             --------------------------
	.section	.nv.constant4,"a",@progbits
	.align	8
	.align		8
.nv.constant4:
        /*0000*/ 	.dword	_$_str


//--------------------- .text.triton_poi_fused_add_native_group_norm_relu_30 --------------------------
	.section	.text.triton_poi_fused_add_native_group_norm_relu_30,"ax",@progbits
	.align	128
        .global         triton_poi_fused_add_native_group_norm_relu_30
        .type           triton_poi_fused_add_native_group_norm_relu_30,@function
        .size           triton_poi_fused_add_native_group_norm_relu_30,(.L_x_1 - triton_poi_fused_add_native_group_norm_relu_30)
        .other          triton_poi_fused_add_native_group_norm_relu_30,@"STO_CUDA_ENTRY STV_DEFAULT"
triton_poi_fused_add_native_group_norm_relu_30:
.text.triton_poi_fused_add_native_group_norm_relu_30:
[----:B------:R-:W-:Y:S01]  /*0000*/  LDC R1, c[0x0][0x28] ;  /* 0x00000a00ff017b82 */ /* 0x000fe20000000800 */
[----:B------:R-:W1:Y:S07]  /*0010*/  S2R R0, SR_TID.X ;  /* 0x0000000000007919 */ /* 0x000e6e0000002100 */
[----:B------:R-:W2:Y:S01]  /*0020*/  LDC.64 R32, c[0x0][0x220] ;  /* 0x00008800ff207b82 */ /* 0x000ea20000000a00 */
[----:B------:R-:W-:Y:S01]  /*0030*/  ULDC.64 UR4, c[0x0][0x208] ;  /* 0x0000820000047ab9 */ /* 0x000fe20000000a00 */
[----:B------:R-:W3:Y:S06]  /*0040*/  S2R R3, SR_CTAID.X ;  /* 0x0000000000037919 */ /* 0x000eec0000002500 */
[----:B------:R-:W4:Y:S08]  /*0050*/  LDC.64 R26, c[0x0][0x218] ;  /* 0x00008600ff1a7b82 */ /* 0x000f300000000a00 */
[----:B------:R-:W5:Y:S08]  /*0060*/  LDC.64 R16, c[0x0][0x210] ;  /* 0x00008400ff107b82 */ /* 0x000f700000000a00 */
[----:B------:R-:W2:Y:S01]  /*0070*/  LDC.64 R20, c[0x0][0x228] ;  /* 0x00008a00ff147b82 */ /* 0x000ea20000000a00 */
[----:B-1----:R-:W-:-:S07]  /*0080*/  SHF.L.U32 R0, R0, 0x2, RZ ;  /* 0x0000000200007819 */ /* 0x002fce00000006ff */
[----:B------:R-:W1:Y:S01]  /*0090*/  LDC.64 R24, c[0x0][0x230] ;  /* 0x00008c00ff187b82 */ /* 0x000e620000000a00 */
[----:B------:R-:W-:Y:S02]  /*00a0*/  LOP3.LUT R0, R0, 0x1fc, RZ, 0xc0, !PT ;  /* 0x000001fc00007812 */ /* 0x000fe400078ec0ff */
[----:B---3--:R-:W-:Y:S02]  /*00b0*/  SHF.R.S32.HI R7, RZ, 0x15, R3 ;  /* 0x00000015ff077819 */ /* 0x008fe40000011403 */
[----:B------:R-:W-:Y:S02]  /*00c0*/  LEA R2, R3, R0, 0xa ;  /* 0x0000000003027211 */ /* 0x000fe400078e50ff */
[----:B------:R-:W-:Y:S02]  /*00d0*/  SGXT R7, R7, 0x1 ;  /* 0x000000010707781a */ /* 0x000fe40000000200 */
[----:B------:R-:W-:-:S04]  /*00e0*/  IADD3 R0, R2, 0x200, RZ ;  /* 0x0000020002007810 */ /* 0x000fc80007ffe0ff */
[----:B------:R-:W-:-:S04]  /*00f0*/  LEA.HI R3, R7, R0, RZ, 0xa ;  /* 0x0000000007037211 */ /* 0x000fc800078f50ff */
[----:B------:R-:W-:-:S05]  /*0100*/  LOP3.LUT R3, R3, 0xfffffc00, RZ, 0xc0, !PT ;  /* 0xfffffc0003037812 */ /* 0x000fca00078ec0ff */
[----:B------:R-:W-:Y:S01]  /*0110*/  IMAD.IADD R5, R0, 0x1, -R3 ;  /* 0x0000000100057824 */ /* 0x000fe200078e0a03 */
[C---:B------:R-:W-:Y:S02]  /*0120*/  LEA.HI R0, R7.reuse, R0, RZ, 0x10 ;  /* 0x0000000007007211 */ /* 0x040fe400078f80ff */
[----:B------:R-:W-:Y:S02]  /*0130*/  LEA.HI R3, R7, R2, RZ, 0xa ;  /* 0x0000000207037211 */ /* 0x000fe400078f50ff */
[----:B------:R-:W-:Y:S02]  /*0140*/  PRMT R4, R5, 0x9910, RZ ;  /* 0x0000991005047816 */ /* 0x000fe400000000ff */
[----:B------:R-:W-:Y:S02]  /*0150*/  SHF.R.S32.HI R0, RZ, 0x10, R0 ;  /* 0x00000010ff007819 */ /* 0x000fe40000011400 */
[----:B------:R-:W-:Y:S02]  /*0160*/  SHF.R.S32.HI R4, RZ, 0xf, R4 ;  /* 0x0000000fff047819 */ /* 0x000fe40000011404 */
[----:B------:R-:W-:-:S02]  /*0170*/  LOP3.LUT R3, R3, 0xfffffc00, RZ, 0xc0, !PT ;  /* 0xfffffc0003037812 */ /* 0x000fc400078ec0ff */
[----:B------:R-:W-:Y:S02]  /*0180*/  LOP3.LUT R4, R4, 0xffff, RZ, 0xc0, !PT ;  /* 0x0000ffff04047812 */ /* 0x000fe400078ec0ff */
[----:B------:R-:W-:Y:S02]  /*0190*/  IADD3 R3, R2, -R3, RZ ;  /* 0x8000000302037210 */ /* 0x000fe40007ffe0ff */
[----:B------:R-:W-:-:S04]  /*01a0*/  LEA.HI R4, R4, R5, RZ, 0x15 ;  /* 0x0000000504047211 */ /* 0x000fc800078fa8ff */
[----:B------:R-:W-:Y:S02]  /*01b0*/  PRMT R6, R4, 0x9910, RZ ;  /* 0x0000991004067816 */ /* 0x000fe400000000ff */
[----:B------:R-:W-:Y:S02]  /*01c0*/  PRMT R4, R3, 0x9910, RZ ;  /* 0x0000991003047816 */ /* 0x000fe400000000ff */
[----:B------:R-:W-:Y:S02]  /*01d0*/  SHF.R.S32.HI R6, RZ, 0x5, R6 ;  /* 0x00000005ff067819 */ /* 0x000fe40000011406 */
[----:B------:R-:W-:Y:S02]  /*01e0*/  SHF.R.S32.HI R4, RZ, 0xf, R4 ;  /* 0x0000000fff047819 */ /* 0x000fe40000011404 */
[----:B------:R-:W-:Y:S02]  /*01f0*/  PRMT R9, R6, 0x9910, RZ ;  /* 0x0000991006097816 */ /* 0x000fe400000000ff */
[----:B------:R-:W-:-:S03]  /*0200*/  LOP3.LUT R4, R4, 0xffff, RZ, 0xc0, !PT ;  /* 0x0000ffff04047812 */ /* 0x000fc600078ec0ff */
[----:B------:R-:W-:Y:S01]  /*0210*/  IMAD R35, R0, 0x20, R9 ;  /* 0x0000002000237824 */ /* 0x000fe200078e0209 */
[----:B------:R-:W-:-:S03]  /*0220*/  LEA.HI R4, R4, R3, RZ, 0x15 ;  /* 0x0000000304047211 */ /* 0x000fc600078fa8ff */
[----:B--2---:R-:W-:Y:S01]  /*0230*/  IMAD.WIDE R8, R35, 0x4, R32 ;  /* 0x0000000423087825 */ /* 0x004fe200078e0220 */
[----:B------:R-:W-:-:S04]  /*0240*/  PRMT R0, R4, 0x9910, RZ ;  /* 0x0000991004007816 */ /* 0x000fc800000000ff */
[----:B------:R2:W3:Y:S01]  /*0250*/  LDG.E.EL R19, desc[UR4][R8.64] ;  /* 0x0000000408137981 */ /* 0x0004e2000c2e1900 */
[----:B----4-:R-:W-:Y:S01]  /*0260*/  IMAD.WIDE R34, R35, 0x4, R26 ;  /* 0x0000000423227825 */ /* 0x010fe200078e021a */
[----:B------:R-:W-:Y:S02]  /*0270*/  LEA.HI R7, R7, R2, RZ, 0x10 ;  /* 0x0000000207077211 */ /* 0x000fe400078f80ff */
[----:B------:R-:W-:Y:S01]  /*0280*/  SHF.R.S32.HI R0, RZ, 0x5, R0 ;  /* 0x00000005ff007819 */ /* 0x000fe20000011400 */
[----:B-----5:R-:W-:Y:S01]  /*0290*/  IMAD.WIDE R16, R2, 0x4, R16 ;  /* 0x0000000402107825 */ /* 0x020fe200078e0210 */
[----:B------:R-:W4:Y:S01]  /*02a0*/  LDG.E.EL R31, desc[UR4][R34.64] ;  /* 0x00000004221f7981 */ /* 0x000f22000c2e1900 */
[----:B------:R-:W-:Y:S02]  /*02b0*/  SHF.R.S32.HI R7, RZ, 0x10, R7 ;  /* 0x00000010ff077819 */ /* 0x000fe40000011407 */
[----:B------:R-:W-:Y:S01]  /*02c0*/  PRMT R0, R0, 0x9910, RZ ;  /* 0x0000991000007816 */ /* 0x000fe200000000ff */
[----:B------:R-:W4:Y:S01]  /*02d0*/  LDG.E.128 R12, desc[UR4][R16.64+0x800] ;  /* 0x00080004100c7981 */ /* 0x000f22000c1e1d00 */
[----:B0-2---:R-:W-:-:S02]  /*02e0*/  IMAD.WIDE R8, R5, 0x4, R20 ;  /* 0x0000000405087825 */ /* 0x005fc400078e0214 */
[----:B------:R-:W-:Y:S02]  /*02f0*/  LEA R23, R7, R0, 0x5 ;  /* 0x0000000007177211 */ /* 0x000fe400078e28ff */
[----:B-1----:R-:W-:Y:S02]  /*0300*/  IMAD.WIDE R4, R5, 0x4, R24 ;  /* 0x0000000405047825 */ /* 0x002fe400078e0218 */
[----:B------:R-:W2:Y:S04]  /*0310*/  LDG.E.EL.128 R8, desc[UR4][R8.64] ;  /* 0x0000000408087981 */ /* 0x000ea8000c2e1d00 */
[----:B------:R-:W2:Y:S01]  /*0320*/  LDG.E.EL.128 R4, desc[UR4][R4.64] ;  /* 0x0000000404047981 */ /* 0x000ea2000c2e1d00 */
[----:B------:R-:W-:Y:S01]  /*0330*/  IMAD.WIDE R32, R23, 0x4, R32 ;  /* 0x0000000417207825 */ /* 0x000fe200078e0220 */
[----:B------:R-:W-:-:S04]  /*0340*/  HFMA2.MMA R28, -RZ, RZ, 0.75, 0 ;  /* 0x3a000000ff1c7435 */ /* 0x000fc800000001ff */
[----:B------:R-:W5:Y:S01]  /*0350*/  LDG.E.EL R30, desc[UR4][R32.64] ;  /* 0x00000004201e7981 */ /* 0x000f62000c2e1900 */
[----:B------:R-:W-:-:S05]  /*0360*/  IMAD.WIDE R26, R23, 0x4, R26 ;  /* 0x00000004171a7825 */ /* 0x000fca00078e021a */
[----:B------:R-:W5:Y:S01]  /*0370*/  LDG.E.EL R0, desc[UR4][R26.64] ;  /* 0x000000041a007981 */ /* 0x000f62000c2e1900 */
[----:B------:R-:W-:-:S04]  /*0380*/  IMAD.WIDE R20, R3, 0x4, R20 ;  /* 0x0000000403147825 */ /* 0x000fc800078e0214 */
[----:B------:R-:W-:-:S06]  /*0390*/  IMAD.WIDE R24, R3, 0x4, R24 ;  /* 0x0000000403187825 */ /* 0x000fcc00078e0218 */
[----:B------:R-:W5:Y:S01]  /*03a0*/  LDG.E.EL.128 R24, desc[UR4][R24.64] ;  /* 0x0000000418187981 */ /* 0x000f62000c2e1d00 */
[----:B---3--:R-:W-:-:S06]  /*03b0*/  FFMA R29, R19, R28, 9.9999997473787516356e-06 ;  /* 0x3727c5ac131d7423 */ /* 0x008fcc000000001c */
[----:B------:R-:W0:Y:S01]  /*03c0*/  MUFU.RSQ R29, R29 ;  /* 0x0000001d001d7308 */ /* 0x000e220000001400 */
[--C-:B----4-:R-:W-:Y:S01]  /*03d0*/  FADD R18, R15, -R31.reuse ;  /* 0x8000001f0f127221 */ /* 0x110fe20000000000 */
[----:B------:R-:W-:-:S03]  /*03e0*/  FADD R14, R14, -R31 ;  /* 0x8000001f0e0e7221 */ /* 0x000fc60000000000 */
[C---:B0-----:R-:W-:Y:S02]  /*03f0*/  FMUL R22, R29.reuse, R18 ;  /* 0x000000121d167220 */ /* 0x041fe40000400000 */
[----:B------:R-:W3:Y:S01]  /*0400*/  LDG.E.128 R16, desc[UR4][R16.64] ;  /* 0x0000000410107981 */ /* 0x000ee2000c1e1d00 */
[----:B------:R-:W-:Y:S01]  /*0410*/  FMUL R3, R29, R14 ;  /* 0x0000000e1d037220 */ /* 0x000fe20000400000 */
[----:B--2---:R-:W-:Y:S02]  /*0420*/  FFMA R14, R11, R22, R7 ;  /* 0x000000160b0e7223 */ /* 0x004fe40000000007 */
[----:B------:R-:W2:Y:S01]  /*0430*/  LDG.E.EL.128 R20, desc[UR4][R20.64] ;  /* 0x0000000414147981 */ /* 0x000ea2000c2e1d00 */
[----:B------:R-:W-:Y:S01]  /*0440*/  FFMA R3, R10, R3, R6 ;  /* 0x000000030a037223 */ /* 0x000fe20000000006 */
[----:B-----5:R-:W-:Y:S01]  /*0450*/  FFMA R32, R30, R28, 9.9999997473787516356e-06 ;  /* 0x3727c5ac1e207423 */ /* 0x020fe2000000001c */
[--C-:B------:R-:W-:Y:S01]  /*0460*/  FADD R6, R13, -R31.reuse ;  /* 0x8000001f0d067221 */ /* 0x100fe20000000000 */
[----:B------:R-:W-:-:S02]  /*0470*/  FADD R10, R12, -R31 ;  /* 0x8000001f0c0a7221 */ /* 0x000fc40000000000 */
[----:B------:R-:W0:Y:S01]  /*0480*/  LDC.64 R30, c[0x0][0x238] ;  /* 0x00008e00ff1e7b82 */ /* 0x000e220000000a00 */
[----:B------:R-:W1:Y:S01]  /*0490*/  MUFU.RSQ R12, R32 ;  /* 0x00000020000c7308 */ /* 0x000e620000001400 */
[C---:B------:R-:W-:Y:S01]  /*04a0*/  FMUL R6, R29.reuse, R6 ;  /* 0x000000061d067220 */ /* 0x040fe20000400000 */
[----:B------:R-:W-:-:S03]  /*04b0*/  FMUL R13, R29, R10 ;  /* 0x0000000a1d0d7220 */ /* 0x000fc60000400000 */
[----:B------:R-:W-:Y:S01]  /*04c0*/  FFMA R28, R9, R6, R5 ;  /* 0x00000006091c7223 */ /* 0x000fe20000000005 */
[----:B------:R-:W-:Y:S01]  /*04d0*/  FFMA R13, R8, R13, R4 ;  /* 0x0000000d080d7223 */ /* 0x000fe20000000004 */
[----:B0-----:R-:W-:-:S05]  /*04e0*/  IMAD.WIDE R30, R2, 0x4, R30 ;  /* 0x00000004021e7825 */ /* 0x001fca00078e021e */
[----:B------:R-:W4:Y:S01]  /*04f0*/  LDG.E.128 R4, desc[UR4][R30.64] ;  /* 0x000000041e047981 */ /* 0x000f22000c1e1d00 */
[----:B---3--:R-:W-:-:S04]  /*0500*/  FADD R9, R16, -R0 ;  /* 0x8000000010097221 */ /* 0x008fc80000000000 */
[----:B-1----:R-:W-:-:S04]  /*0510*/  FMUL R9, R12, R9 ;  /* 0x000000090c097220 */ /* 0x002fc80000400000 */
[----:B--2---:R-:W-:Y:S02]  /*0520*/  FFMA R15, R20, R9, R24 ;  /* 0x00000009140f7223 */ /* 0x004fe40000000018 */
[----:B------:R-:W2:Y:S01]  /*0530*/  LDG.E.128 R8, desc[UR4][R30.64+0x800] ;  /* 0x000800041e087981 */ /* 0x000ea2000c1e1d00 */
[--C-:B------:R-:W-:Y:S02]  /*0540*/  FADD R33, R17, -R0.reuse ;  /* 0x8000000011217221 */ /* 0x100fe40000000000 */
[----:B------:R-:W0:Y:S01]  /*0550*/  LDC.64 R16, c[0x0][0x240] ;  /* 0x00009000ff107b82 */ /* 0x000e220000000a00 */
[--C-:B------:R-:W-:Y:S01]  /*0560*/  FADD R19, R19, -R0.reuse ;  /* 0x8000000013137221 */ /* 0x100fe20000000000 */
[----:B------:R-:W-:Y:S01]  /*0570*/  FADD R29, R18, -R0 ;  /* 0x80000000121d7221 */ /* 0x000fe20000000000 */
[C---:B------:R-:W-:Y:S02]  /*0580*/  FMUL R0, R12.reuse, R33 ;  /* 0x000000210c007220 */ /* 0x040fe40000400000 */
[C---:B------:R-:W-:Y:S01]  /*0590*/  FMUL R18, R12.reuse, R19 ;  /* 0x000000130c127220 */ /* 0x040fe20000400000 */
[----:B------:R-:W-:Y:S01]  /*05a0*/  FMUL R29, R12, R29 ;  /* 0x0000001d0c1d7220 */ /* 0x000fe20000400000 */
[----:B------:R-:W-:-:S02]  /*05b0*/  FFMA R0, R21, R0, R25 ;  /* 0x0000000015007223 */ /* 0x000fc40000000019 */
[----:B------:R-:W-:Y:S01]  /*05c0*/  FFMA R18, R23, R18, R27 ;  /* 0x0000001217127223 */ /* 0x000fe2000000001b */
[----:B------:R-:W-:Y:S01]  /*05d0*/  FFMA R29, R22, R29, R26 ;  /* 0x0000001d161d7223 */ /* 0x000fe2000000001a */
[----:B----4-:R-:W-:Y:S01]  /*05e0*/  FSETP.GEU.AND P6, PT, R15, -R4, PT ;  /* 0x800000040f00720b */ /* 0x010fe20003fce000 */
[----:B------:R-:W-:Y:S01]  /*05f0*/  FADD R4, R4, R15 ;  /* 0x0000000f04047221 */ /* 0x000fe20000000000 */
[----:B------:R-:W-:Y:S01]  /*0600*/  FSETP.GEU.AND P0, PT, R0, -R5, PT ;  /* 0x800000050000720b */ /* 0x000fe20003f0e000 */
[----:B------:R-:W-:Y:S01]  /*0610*/  FADD R5, R5, R0 ;  /* 0x0000000005057221 */ /* 0x000fe20000000000 */
[----:B------:R-:W-:Y:S02]  /*0620*/  FSETP.GEU.AND P1, PT, R29, -R6, PT ;  /* 0x800000061d00720b */ /* 0x000fe40003f2e000 */
[----:B------:R-:W-:Y:S01]  /*0630*/  SEL R4, R4, RZ, P6 ;  /* 0x000000ff04047207 */ /* 0x000fe20003000000 */
[----:B------:R-:W-:Y:S01]  /*0640*/  FADD R6, R6, R29 ;  /* 0x0000001d06067221 */ /* 0x000fe20000000000 */
[----:B------:R-:W-:Y:S01]  /*0650*/  FSETP.GEU.AND P2, PT, R18, -R7, PT ;  /* 0x800000071200720b */ /* 0x000fe20003f4e000 */
[----:B------:R-:W-:Y:S01]  /*0660*/  FADD R7, R7, R18 ;  /* 0x0000001207077221 */ /* 0x000fe20000000000 */
[----:B0-----:R-:W-:Y:S01]  /*0670*/  IMAD.WIDE R16, R2, 0x4, R16 ;  /* 0x0000000402107825 */ /* 0x001fe200078e0210 */
[----:B------:R-:W-:-:S02]  /*0680*/  SEL R5, R5, RZ, P0 ;  /* 0x000000ff05057207 */ /* 0x000fc40000000000 */
[----:B------:R-:W-:Y:S02]  /*0690*/  SEL R6, R6, RZ, P1 ;  /* 0x000000ff06067207 */ /* 0x000fe40000800000 */
[----:B------:R-:W-:-:S05]  /*06a0*/  SEL R7, R7, RZ, P2 ;  /* 0x000000ff07077207 */ /* 0x000fca0001000000 */
[----:B------:R-:W-:Y:S01]  /*06b0*/  STG.E.128 desc[UR4][R16.64], R4 ;  /* 0x0000000410007986 */ /* 0x000fe2000c101d04 */
[----:B--2---:R-:W-:Y:S01]  /*06c0*/  FSETP.GEU.AND P3, PT, R13, -R8, PT ;  /* 0x800000080d00720b */ /* 0x004fe20003f6e000 */
[----:B------:R-:W-:Y:S01]  /*06d0*/  FADD R8, R8, R13 ;  /* 0x0000000d08087221 */ /* 0x000fe20000000000 */
[----:B------:R-:W-:Y:S01]  /*06e0*/  FSETP.GEU.AND P4, PT, R14, -R11, PT ;  /* 0x8000000b0e00720b */ /* 0x000fe20003f8e000 */
[----:B------:R-:W-:Y:S01]  /*06f0*/  FADD R11, R11, R14 ;  /* 0x0000000e0b0b7221 */ /* 0x000fe20000000000 */
[----:B------:R-:W-:Y:S01]  /*0700*/  FSETP.GEU.AND P5, PT, R28, -R9, PT ;  /* 0x800000091c00720b */ /* 0x000fe20003fae000 */
[----:B------:R-:W-:Y:S01]  /*0710*/  FADD R9, R9, R28 ;  /* 0x0000001c09097221 */ /* 0x000fe20000000000 */
[----:B------:R-:W-:Y:S01]  /*0720*/  FSETP.GEU.AND P6, PT, R3, -R10, PT ;  /* 0x8000000a0300720b */ /* 0x000fe20003fce000 */
[----:B------:R-:W-:Y:S01]  /*0730*/  FADD R3, R10, R3 ;  /* 0x000000030a037221 */ /* 0x000fe20000000000 */
[----:B------:R-:W-:Y:S02]  /*0740*/  SEL R8, R8, RZ, P3 ;  /* 0x000000ff08087207 */ /* 0x000fe40001800000 */
[----:B------:R-:W-:-:S02]  /*0750*/  SEL R11, R11, RZ, P4 ;  /* 0x000000ff0b0b7207 */ /* 0x000fc40002000000 */
[----:B------:R-:W-:Y:S02]  /*0760*/  SEL R9, R9, RZ, P5 ;  /* 0x000000ff09097207 */ /* 0x000fe40002800000 */
[----:B------:R-:W-:-:S05]  /*0770*/  SEL R10, R3, RZ, P6 ;  /* 0x000000ff030a7207 */ /* 0x000fca0003000000 */
[----:B------:R-:W-:Y:S01]  /*0780*/  STG.E.128 desc[UR4][R16.64+0x800], R8 ;  /* 0x0008000810007986 */ /* 0x000fe2000c101d04 */
[----:B------:R-:W-:Y:S05]  /*0790*/  EXIT ;  /* 0x000000000000794d */ /* 0x000fea0003800000 */
.L_x_0:
[----:B------:R-:W-:-:S00]  /*07a0*/  BRA `(.L_x_0) ;  /* 0xfffffffc00fc7947 */ /* 0x000fc0000383ffff */
[----:B------:R-:W-:-:S00]  /*07b0*/  NOP ;  /* 0x0000000000007918 */ /* 0x000fc00000000000 */
        /* <DEDUP_REMOVED lines=12> */
.L_x_1:


//--------------------- .nv.global.init           --------------------------
	.section	.nv.global.init,"aw",@progbits
.nv.global.init:
	.type		_$_str,@object
	.size		_$_str,(.L_0 - _$_str)
_$_str:
        /*0000*/ 	.byte	0x5f, 0x5f, 0x43, 0x55, 0x44, 0x41, 0x5f, 0x46, 0x54, 0x5a, 0x00
.L_0:


//--------------------- .nv.constant0.triton_poi_fused_add_native_group_norm_relu_30 --------------------------
	.section	.nv.constant0.triton_poi_fused_add_native_group_norm_relu_30,"a",@progbits
	.sectionflags	@""
	.align	4
.nv.constant0.triton_poi_fused_add_native_group_norm_relu_30:
	.zero		588
